	.headerflags	@"EF_CUDA_TEXMODE_UNIFIED EF_CUDA_64BIT_ADDRESS EF_CUDA_ACCELERATORS EF_CUDA_SM90 EF_CUDA_VIRTUAL_SM(EF_CUDA_SM90)"
	.elftype	@"ET_EXEC"


//--------------------- .nv.info                  --------------------------
	.section	.nv.info,"",@"SHT_CUDA_INFO"
	.align	4


	//----- nvinfo : EIATTR_REGCOUNT
	.align		4
        /*0000*/ 	.byte	0x04, 0x2f
        /*0002*/ 	.short	(.L_1 - .L_0)
	.align		4
.L_0:
        /*0004*/ 	.word	index@(triton_poi_fused__to_copy_16)
        /*0008*/ 	.word	0x00000009


	//----- nvinfo : EIATTR_MIN_STACK_SIZE
	.align		4
.L_1:
        /*000c*/ 	.byte	0x04, 0x12
        /*000e*/ 	.short	(.L_3 - .L_2)
	.align		4
.L_2:
        /*0010*/ 	.word	index@(triton_poi_fused__to_copy_16)
        /*0014*/ 	.word	0x00000000


	//----- nvinfo : EIATTR_FRAME_SIZE
	.align		4
.L_3:
        /*0018*/ 	.byte	0x04, 0x11
        /*001a*/ 	.short	(.L_5 - .L_4)
	.align		4
.L_4:
        /*001c*/ 	.word	index@(triton_poi_fused__to_copy_16)
        /*0020*/ 	.word	0x00000000


	//----- nvinfo : EIATTR_MIN_STACK_SIZE
	.align		4
.L_5:
        /*0024*/ 	.byte	0x04, 0x12
        /*0026*/ 	.short	(.L_7 - .L_6)
	.align		4
.L_6:
        /*0028*/ 	.word	index@(triton_poi_fused__to_copy_16)
        /*002c*/ 	.word	0x00000000
.L_7:


//--------------------- .nv.info.triton_poi_fused__to_copy_16 --------------------------
	.section	.nv.info.triton_poi_fused__to_copy_16,"",@"SHT_CUDA_INFO"
	.sectionflags	@""
	.align	4


	//----- nvinfo : EIATTR_CUDA_API_VERSION
	.align		4
        /*0000*/ 	.byte	0x04, 0x37
        /*0002*/ 	.short	(.L_9 - .L_8)
.L_8:
        /*0004*/ 	.word	0x0000007c


	//----- nvinfo : EIATTR_KPARAM_INFO
	.align		4
.L_9:
        /*0008*/ 	.byte	0x04, 0x17
        /*000a*/ 	.short	(.L_11 - .L_10)
.L_10:
        /*000c*/ 	.word	0x00000000
        /*0010*/ 	.short	0x0001
        /*0012*/ 	.short	0x0008
        /*0014*/ 	.byte	0x00, 0xf0, 0x11, 0x00


	//----- nvinfo : EIATTR_KPARAM_INFO
	.align		4
.L_11:
        /*0018*/ 	.byte	0x04, 0x17
        /*001a*/ 	.short	(.L_13 - .L_12)
.L_12:
        /*001c*/ 	.word	0x00000000
        /*0020*/ 	.short	0x0000
        /*0022*/ 	.short	0x0000
        /*0024*/ 	.byte	0x00, 0xf4, 0x21, 0x00


	//----- nvinfo : EIATTR_SPARSE_MMA_MASK
	.align		4
.L_13:
        /*0028*/ 	.byte	0x03, 0x50
        /*002a*/ 	.short	0x0000


	//----- nvinfo : EIATTR_MAXREG_COUNT
	.align		4
        /*002c*/ 	.byte	0x03, 0x1b
        /*002e*/ 	.short	0x00ff


	//----- nvinfo : EIATTR_EXIT_INSTR_OFFSETS
	.align		4
        /*0030*/ 	.byte	0x04, 0x1c
        /*0032*/ 	.short	(.L_15 - .L_14)


	//   ....[0]....
.L_14:
        /*0034*/ 	.word	0x000000e0


	//   ....[1]....
        /*0038*/ 	.word	0x00000110


	//----- nvinfo : EIATTR_REQNTID
	.align		4
.L_15:
        /*003c*/ 	.byte	0x04, 0x10
        /*003e*/ 	.short	(.L_17 - .L_16)
.L_16:
        /*0040*/ 	.word	0x00000020
        /*0044*/ 	.word	0x00000001
        /*0048*/ 	.word	0x00000001


	//----- nvinfo : EIATTR_CBANK_PARAM_SIZE
	.align		4
.L_17:
        /*004c*/ 	.byte	0x03, 0x19
        /*004e*/ 	.short	0x000c


	//----- nvinfo : EIATTR_PARAM_CBANK
	.align		4
        /*0050*/ 	.byte	0x04, 0x0a
        /*0052*/ 	.short	(.L_19 - .L_18)
	.align		4
.L_18:
        /*0054*/ 	.word	index@(.nv.constant0.triton_poi_fused__to_copy_16)
        /*0058*/ 	.short	0x0210
        /*005a*/ 	.short	0x000c


	//----- nvinfo : EIATTR_SW_WAR
	.align		4
.L_19:
        /*005c*/ 	.byte	0x04, 0x36
        /*005e*/ 	.short	(.L_21 - .L_20)
.L_20:
        /*0060*/ 	.word	0x00000008
.L_21:


//--------------------- .nv.callgraph             --------------------------
	.section	.nv.callgraph,"",@"SHT_CUDA_CALLGRAPH"
	.align	4
	.sectionentsize	8
	.align		4
        /*0000*/ 	.word	0x00000000
	.align		4
        /*0004*/ 	.word	0xffffffff
	.align		4
        /*0008*/ 	.word	0x00000000
	.align		4
        /*000c*/ 	.word	0xfffffffe
	.align		4
        /*0010*/ 	.word	0x00000000
	.align		4
        /*0014*/ 	.word	0xfffffffd
	.align		4
        /*0018*/ 	.word	0x00000000
	.align		4
        /*001c*/ 	.word	0xfffffffc


//--------------------- .text.triton_poi_fused__to_copy_16 --------------------------
	.section	.text.triton_poi_fused__to_copy_16,"ax",@progbits
	.align	128
        .global         triton_poi_fused__to_copy_16
        .type           triton_poi_fused__to_copy_16,@function
        .size           triton_poi_fused__to_copy_16,(.L_x_1 - triton_poi_fused__to_copy_16)
        .other          triton_poi_fused__to_copy_16,@"STO_CUDA_ENTRY STV_DEFAULT"
triton_poi_fused__to_copy_16:
.text.triton_poi_fused__to_copy_16:
[----:B------:R-:W0:Y:S02]  /*0000*/  LDC R1, c[0x0][0x28] ;  /* 0x00000a00ff017b82 */ /* 0x000e240000000800 */
[----:B------:R-:W1:Y:S01]  /*0010*/  S2R R6, SR_TID.X ;  /* 0x0000000000067919 */ /* 0x000e620000002100 */
[----:B------:R-:W2:Y:S01]  /*0020*/  LDC.64 R2, c[0x0][0x210] ;  /* 0x00008400ff027b82 */ /* 0x000ea20000000a00 */
[----:B------:R-:W3:Y:S01]  /*0030*/  S2R R5, SR_CTAID.X ;  /* 0x0000000000057919 */ /* 0x000ee20000002500 */
[C---:B-1----:R-:W-:Y:S02]  /*0040*/  LOP3.LUT R0, R6.reuse, 0xf, RZ, 0xc0, !PT ;  /* 0x0000000f06007812 */ /* 0x042fe400078ec0ff */
[----:B------:R-:W-:-:S03]  /*0050*/  LOP3.LUT P0, RZ, R6, 0x10, RZ, 0xc0, !PT ;  /* 0x0000001006ff7812 */ /* 0x000fc6000780c0ff */
[----:B---3--:R-:W-:-:S04]  /*0060*/  IMAD R5, R5, 0x10, R0 ;  /* 0x0000001005057824 */ /* 0x008fc800078e0200 */
[C---:B--2---:R-:W-:Y:S01]  /*0070*/  IMAD.WIDE R2, R5.reuse, 0x8, R2 ;  /* 0x0000000805027825 */ /* 0x044fe200078e0202 */
[----:B------:R-:W-:Y:S02]  /*0080*/  I2FP.F32.S32 R0, R5 ;  /* 0x0000000500007245 */ /* 0x000fe40000201400 */
[----:B------:R-:W-:-:S03]  /*0090*/  ISETP.LT.AND P0, PT, R5, 0x10, !P0 ;  /* 0x000000100500780c */ /* 0x000fc60004701270 */
[----:B------:R-:W-:-:S05]  /*00a0*/  FMUL R0, R0, 0.46666666865348815918 ;  /* 0x3eeeeeef00007820 */ /* 0x000fca0000400000 */
[----:B------:R-:W-:-:S04]  /*00b0*/  FMNMX R0, RZ, R0, !PT ;  /* 0x00000000ff007209 */ /* 0x000fc80007800000 */
[----:B------:R-:W1:Y:S02]  /*00c0*/  F2I.TRUNC.NTZ R4, R0 ;  /* 0x0000000000047305 */ /* 0x000e64000020f100 */
[----:B-1----:R-:W-:Y:S01]  /*00d0*/  SHF.R.S32.HI R5, RZ, 0x1f, R4 ;  /* 0x0000001fff057819 */ /* 0x002fe20000011404 */
[----:B------:R-:W-:Y:S06]  /*00e0*/  @!P0 EXIT ;  /* 0x000000000000894d */ /* 0x000fec0003800000 */
[----:B------:R-:W-:Y:S02]  /*00f0*/  ULDC.64 UR4, c[0x0][0x208] ;  /* 0x0000820000047ab9 */ /* 0x000fe40000000a00 */
[----:B------:R-:W-:Y:S01]  /*0100*/  STG.E.64 desc[UR4][R2.64], R4 ;  /* 0x0000000402007986 */ /* 0x000fe2000c101b04 */
[----:B------:R-:W-:Y:S05]  /*0110*/  EXIT ;  /* 0x000000000000794d */ /* 0x000fea0003800000 */
.L_x_0:
[----:B------:R-:W-:-:S00]  /*0120*/  BRA `(.L_x_0) ;  /* 0xfffffffc00fc7947 */ /* 0x000fc0000383ffff */
[----:B------:R-:W-:-:S00]  /*0130*/  NOP ;  /* 0x0000000000007918 */ /* 0x000fc00000000000 */
        /* <DEDUP_REMOVED lines=12> */
.L_x_1:


//--------------------- .nv.constant0.triton_poi_fused__to_copy_16 --------------------------
	.section	.nv.constant0.triton_poi_fused__to_copy_16,"a",@progbits
	.sectionflags	@""
	.align	4
.nv.constant0.triton_poi_fused__to_copy_16:
	.zero		540
